	.headerflags	@"EF_CUDA_TEXMODE_UNIFIED EF_CUDA_64BIT_ADDRESS EF_CUDA_ACCELERATORS EF_CUDA_SM90 EF_CUDA_VIRTUAL_SM(EF_CUDA_SM90)"
	.elftype	@"ET_EXEC"


//--------------------- .nv.info                  --------------------------
	.section	.nv.info,"",@"SHT_CUDA_INFO"
	.align	4


	//----- nvinfo : EIATTR_REGCOUNT
	.align		4
        /*0000*/ 	.byte	0x04, 0x2f
        /*0002*/ 	.short	(.L_3 - .L_2)
	.align		4
.L_2:
        /*0004*/ 	.word	index@(triton_poi_fused__native_batch_norm_legit_no_training_add_relu_16)
        /*0008*/ 	.word	0x00000014


	//----- nvinfo : EIATTR_MIN_STACK_SIZE
	.align		4
.L_3:
        /*000c*/ 	.byte	0x04, 0x12
        /*000e*/ 	.short	(.L_5 - .L_4)
	.align		4
.L_4:
        /*0010*/ 	.word	index@(triton_poi_fused__native_batch_norm_legit_no_training_add_relu_16)
        /*0014*/ 	.word	0x00000000


	//----- nvinfo : EIATTR_FRAME_SIZE
	.align		4
.L_5:
        /*0018*/ 	.byte	0x04, 0x11
        /*001a*/ 	.short	(.L_7 - .L_6)
	.align		4
.L_6:
        /*001c*/ 	.word	index@(triton_poi_fused__native_batch_norm_legit_no_training_add_relu_16)
        /*0020*/ 	.word	0x00000000


	//----- nvinfo : EIATTR_MIN_STACK_SIZE
	.align		4
.L_7:
        /*0024*/ 	.byte	0x04, 0x12
        /*0026*/ 	.short	(.L_9 - .L_8)
	.align		4
.L_8:
        /*0028*/ 	.word	index@(triton_poi_fused__native_batch_norm_legit_no_training_add_relu_16)
        /*002c*/ 	.word	0x00000000
.L_9:


//--------------------- .nv.info.triton_poi_fused__native_batch_norm_legit_no_training_add_relu_16 --------------------------
	.section	.nv.info.triton_poi_fused__native_batch_norm_legit_no_training_add_relu_16,"",@"SHT_CUDA_INFO"
	.sectionflags	@""
	.align	4


	//----- nvinfo : EIATTR_CUDA_API_VERSION
	.align		4
        /*0000*/ 	.byte	0x04, 0x37
        /*0002*/ 	.short	(.L_11 - .L_10)
.L_10:
        /*0004*/ 	.word	0x0000007c


	//----- nvinfo : EIATTR_KPARAM_INFO
	.align		4
.L_11:
        /*0008*/ 	.byte	0x04, 0x17
        /*000a*/ 	.short	(.L_13 - .L_12)
.L_12:
        /*000c*/ 	.word	0x00000000
        /*0010*/ 	.short	0x0007
        /*0012*/ 	.short	0x0038
        /*0014*/ 	.byte	0x00, 0xf0, 0x11, 0x00


	//----- nvinfo : EIATTR_KPARAM_INFO
	.align		4
.L_13:
        /*0018*/ 	.byte	0x04, 0x17
        /*001a*/ 	.short	(.L_15 - .L_14)
.L_14:
        /*001c*/ 	.word	0x00000000
        /*0020*/ 	.short	0x0006
        /*0022*/ 	.short	0x0030
        /*0024*/ 	.byte	0x00, 0xf4, 0x21, 0x00


	//----- nvinfo : EIATTR_KPARAM_INFO
	.align		4
.L_15:
        /*0028*/ 	.byte	0x04, 0x17
        /*002a*/ 	.short	(.L_17 - .L_16)
.L_16:
        /*002c*/ 	.word	0x00000000
        /*0030*/ 	.short	0x0005
        /*0032*/ 	.short	0x0028
        /*0034*/ 	.byte	0x00, 0xf4, 0x21, 0x00


	//----- nvinfo : EIATTR_KPARAM_INFO
	.align		4
.L_17:
        /*0038*/ 	.byte	0x04, 0x17
        /*003a*/ 	.short	(.L_19 - .L_18)
.L_18:
        /*003c*/ 	.word	0x00000000
        /*0040*/ 	.short	0x0004
        /*0042*/ 	.short	0x0020
        /*0044*/ 	.byte	0x00, 0xf4, 0x21, 0x00


	//----- nvinfo : EIATTR_KPARAM_INFO
	.align		4
.L_19:
        /*0048*/ 	.byte	0x04, 0x17
        /*004a*/ 	.short	(.L_21 - .L_20)
.L_20:
        /*004c*/ 	.word	0x00000000
        /*0050*/ 	.short	0x0003
        /*0052*/ 	.short	0x0018
        /*0054*/ 	.byte	0x00, 0xf4, 0x21, 0x00


	//----- nvinfo : EIATTR_KPARAM_INFO
	.align		4
.L_21:
        /*0058*/ 	.byte	0x04, 0x17
        /*005a*/ 	.short	(.L_23 - .L_22)
.L_22:
        /*005c*/ 	.word	0x00000000
        /*0060*/ 	.short	0x0002
        /*0062*/ 	.short	0x0010
        /*0064*/ 	.byte	0x00, 0xf4, 0x21, 0x00


	//----- nvinfo : EIATTR_KPARAM_INFO
	.align		4
.L_23:
        /*0068*/ 	.byte	0x04, 0x17
        /*006a*/ 	.short	(.L_25 - .L_24)
.L_24:
        /*006c*/ 	.word	0x00000000
        /*0070*/ 	.short	0x0001
        /*0072*/ 	.short	0x0008
        /*0074*/ 	.byte	0x00, 0xf4, 0x21, 0x00


	//----- nvinfo : EIATTR_KPARAM_INFO
	.align		4
.L_25:
        /*0078*/ 	.byte	0x04, 0x17
        /*007a*/ 	.short	(.L_27 - .L_26)
.L_26:
        /*007c*/ 	.word	0x00000000
        /*0080*/ 	.short	0x0000
        /*0082*/ 	.short	0x0000
        /*0084*/ 	.byte	0x00, 0xf4, 0x21, 0x00


	//----- nvinfo : EIATTR_SPARSE_MMA_MASK
	.align		4
.L_27:
        /*0088*/ 	.byte	0x03, 0x50
        /*008a*/ 	.short	0x0000


	//----- nvinfo : EIATTR_MAXREG_COUNT
	.align		4
        /*008c*/ 	.byte	0x03, 0x1b
        /*008e*/ 	.short	0x00ff


	//----- nvinfo : EIATTR_EXIT_INSTR_OFFSETS
	.align		4
        /*0090*/ 	.byte	0x04, 0x1c
        /*0092*/ 	.short	(.L_29 - .L_28)


	//   ....[0]....
.L_28:
        /*0094*/ 	.word	0x00000420


	//----- nvinfo : EIATTR_REQNTID
	.align		4
.L_29:
        /*0098*/ 	.byte	0x04, 0x10
        /*009a*/ 	.short	(.L_31 - .L_30)
.L_30:
        /*009c*/ 	.word	0x00000080
        /*00a0*/ 	.word	0x00000001
        /*00a4*/ 	.word	0x00000001


	//----- nvinfo : EIATTR_CBANK_PARAM_SIZE
	.align		4
.L_31:
        /*00a8*/ 	.byte	0x03, 0x19
        /*00aa*/ 	.short	0x003c


	//----- nvinfo : EIATTR_PARAM_CBANK
	.align		4
        /*00ac*/ 	.byte	0x04, 0x0a
        /*00ae*/ 	.short	(.L_33 - .L_32)
	.align		4
.L_32:
        /*00b0*/ 	.word	index@(.nv.constant0.triton_poi_fused__native_batch_norm_legit_no_training_add_relu_16)
        /*00b4*/ 	.short	0x0210
        /*00b6*/ 	.short	0x003c


	//----- nvinfo : EIATTR_SW_WAR
	.align		4
.L_33:
        /*00b8*/ 	.byte	0x04, 0x36
        /*00ba*/ 	.short	(.L_35 - .L_34)
.L_34:
        /*00bc*/ 	.word	0x00000008
.L_35:


//--------------------- .nv.callgraph             --------------------------
	.section	.nv.callgraph,"",@"SHT_CUDA_CALLGRAPH"
	.align	4
	.sectionentsize	8
	.align		4
        /*0000*/ 	.word	0x00000000
	.align		4
        /*0004*/ 	.word	0xffffffff
	.align		4
        /*0008*/ 	.word	0x00000000
	.align		4
        /*000c*/ 	.word	0xfffffffe
	.align		4
        /*0010*/ 	.word	0x00000000
	.align		4
        /*0014*/ 	.word	0xfffffffd
	.align		4
        /*0018*/ 	.word	0x00000000
	.align		4
        /*001c*/ 	.word	0xfffffffc


//--------------------- .nv.constant4             --------------------------
	.section	.nv.constant4,"a",@progbits
	.align	8
	.align		8
.nv.constant4:
        /*0000*/ 	.dword	_$_str
	.align		8
        /*0008*/ 	.dword	_$_str_$_2


//--------------------- .text.triton_poi_fused__native_batch_norm_legit_no_training_add_relu_16 --------------------------
	.section	.text.triton_poi_fused__native_batch_norm_legit_no_training_add_relu_16,"ax",@progbits
	.align	128
        .global         triton_poi_fused__native_batch_norm_legit_no_training_add_relu_16
        .type           triton_poi_fused__native_batch_norm_legit_no_training_add_relu_16,@function
        .size           triton_poi_fused__native_batch_norm_legit_no_training_add_relu_16,(.L_x_1 - triton_poi_fused__native_batch_norm_legit_no_training_add_relu_16)
        .other          triton_poi_fused__native_batch_norm_legit_no_training_add_relu_16,@"STO_CUDA_ENTRY STV_DEFAULT"
triton_poi_fused__native_batch_norm_legit_no_training_add_relu_16:
.text.triton_poi_fused__native_batch_norm_legit_no_training_add_relu_16:
[----:B------:R-:W-:Y:S01]  /*0000*/  LDC R1, c[0x0][0x28] ;  /* 0x00000a00ff017b82 */ /* 0x000fe20000000800 */
[----:B------:R-:W1:Y:S07]  /*0010*/  S2R R0, SR_TID.X ;  /* 0x0000000000007919 */ /* 0x000e6e0000002100 */
[----:B------:R-:W2:Y:S01]  /*0020*/  LDC.64 R2, c[0x0][0x220] ;  /* 0x00008800ff027b82 */ /* 0x000ea20000000a00 */
[----:B------:R-:W-:Y:S01]  /*0030*/  ULDC.64 UR4, c[0x0][0x208] ;  /* 0x0000820000047ab9 */ /* 0x000fe20000000a00 */
[----:B------:R-:W3:Y:S06]  /*0040*/  S2R R7, SR_CTAID.X ;  /* 0x0000000000077919 */ /* 0x000eec0000002500 */
[----:B------:R-:W4:Y:S08]  /*0050*/  LDC.64 R8, c[0x0][0x228] ;  /* 0x00008a00ff087b82 */ /* 0x000f300000000a00 */
[----:B------:R-:W5:Y:S08]  /*0060*/  LDC.64 R10, c[0x0][0x230] ;  /* 0x00008c00ff0a7b82 */ /* 0x000f700000000a00 */
[----:B------:R-:W4:Y:S01]  /*0070*/  LDC.64 R12, c[0x0][0x238] ;  /* 0x00008e00ff0c7b82 */ /* 0x000f220000000a00 */
[----:B-1----:R-:W-:-:S02]  /*0080*/  SHF.L.U32 R0, R0, 0x1, RZ ;  /* 0x0000000100007819 */ /* 0x002fc400000006ff */
[----:B---3--:R-:W-:Y:S02]  /*0090*/  SHF.R.S32.HI R5, RZ, 0x17, R7 ;  /* 0x00000017ff057819 */ /* 0x008fe40000011407 */
[----:B------:R-:W-:Y:S02]  /*00a0*/  LOP3.LUT R0, R0, 0xfe, RZ, 0xc0, !PT ;  /* 0x000000fe00007812 */ /* 0x000fe400078ec0ff */
[----:B------:R-:W-:Y:S02]  /*00b0*/  SGXT R5, R5, 0x1 ;  /* 0x000000010505781a */ /* 0x000fe40000000200 */
[----:B------:R-:W-:Y:S02]  /*00c0*/  LEA R0, R7, R0, 0x8 ;  /* 0x0000000007007211 */ /* 0x000fe400078e40ff */
[----:B------:R-:W1:Y:S02]  /*00d0*/  LDC.64 R6, c[0x0][0x218] ;  /* 0x00008600ff067b82 */ /* 0x000e640000000a00 */
[----:B------:R-:W-:-:S04]  /*00e0*/  LEA.HI R5, R5, R0, RZ, 0xa ;  /* 0x0000000005057211 */ /* 0x000fc800078f50ff */
[----:B------:R-:W-:-:S04]  /*00f0*/  LOP3.LUT R5, R5, 0xfffffc00, RZ, 0xc0, !PT ;  /* 0xfffffc0005057812 */ /* 0x000fc800078ec0ff */
[----:B------:R-:W-:Y:S02]  /*0100*/  IADD3 R15, R0, -R5, RZ ;  /* 0x80000005000f7210 */ /* 0x000fe40007ffe0ff */
[----:B------:R-:W3:Y:S03]  /*0110*/  LDC.64 R4, c[0x0][0x210] ;  /* 0x00008400ff047b82 */ /* 0x000ee60000000a00 */
[----:B--2---:R-:W-:-:S06]  /*0120*/  IMAD.WIDE R2, R15, 0x4, R2 ;  /* 0x000000040f027825 */ /* 0x004fcc00078e0202 */
[----:B------:R-:W2:Y:S01]  /*0130*/  LDG.E.EL.64 R2, desc[UR4][R2.64] ;  /* 0x0000000402027981 */ /* 0x000ea2000c2e1b00 */
[----:B-1----:R-:W-:-:S04]  /*0140*/  IMAD.WIDE R6, R15, 0x4, R6 ;  /* 0x000000040f067825 */ /* 0x002fc800078e0206 */
[C---:B----4-:R-:W-:Y:S02]  /*0150*/  IMAD.WIDE R8, R15.reuse, 0x4, R8 ;  /* 0x000000040f087825 */ /* 0x050fe400078e0208 */
[----:B------:R-:W4:Y:S02]  /*0160*/  LDG.E.EL.64 R6, desc[UR4][R6.64] ;  /* 0x0000000406067981 */ /* 0x000f24000c2e1b00 */
[----:B-----5:R-:W-:Y:S02]  /*0170*/  IMAD.WIDE R10, R15, 0x4, R10 ;  /* 0x000000040f0a7825 */ /* 0x020fe400078e020a */
[----:B------:R-:W5:Y:S02]  /*0180*/  LDG.E.EL.64 R8, desc[UR4][R8.64] ;  /* 0x0000000408087981 */ /* 0x000f64000c2e1b00 */
[C---:B---3--:R-:W-:Y:S02]  /*0190*/  IMAD.WIDE R4, R0.reuse, 0x4, R4 ;  /* 0x0000000400047825 */ /* 0x048fe400078e0204 */
[----:B------:R-:W5:Y:S04]  /*01a0*/  LDG.E.EL.64 R10, desc[UR4][R10.64] ;  /* 0x000000040a0a7981 */ /* 0x000f68000c2e1b00 */
[----:B------:R-:W4:Y:S01]  /*01b0*/  LDG.E.64 R4, desc[UR4][R4.64] ;  /* 0x0000000404047981 */ /* 0x000f22000c1e1b00 */
[----:B0-----:R-:W-:-:S06]  /*01c0*/  IMAD.WIDE R12, R0, 0x4, R12 ;  /* 0x00000004000c7825 */ /* 0x001fcc00078e020c */
[----:B------:R-:W3:Y:S01]  /*01d0*/  LDG.E.64 R12, desc[UR4][R12.64] ;  /* 0x000000040c0c7981 */ /* 0x000ee2000c1e1b00 */
[----:B------:R-:W-:Y:S01]  /*01e0*/  HFMA2.MMA R16, -RZ, RZ, 1.625, 0 ;  /* 0x3e800000ff107435 */ /* 0x000fe200000001ff */
[----:B--2---:R-:W-:Y:S01]  /*01f0*/  FADD R2, R2, 9.9999997473787516356e-06 ;  /* 0x3727c5ac02027421 */ /* 0x004fe20000000000 */
[----:B------:R-:W-:-:S03]  /*0200*/  FADD R3, R3, 9.9999997473787516356e-06 ;  /* 0x3727c5ac03037421 */ /* 0x000fc60000000000 */
[----:B------:R-:W0:Y:S08]  /*0210*/  MUFU.SQRT R14, R2 ;  /* 0x00000002000e7308 */ /* 0x000e300000002000 */
[----:B------:R1:W2:Y:S01]  /*0220*/  MUFU.SQRT R15, R3 ;  /* 0x00000003000f7308 */ /* 0x0002a20000002000 */
[C---:B0-----:R-:W-:Y:S02]  /*0230*/  FSETP.GT.AND P0, PT, R14.reuse, 8.50705917302346158658e+37, PT ;  /* 0x7e8000000e00780b */ /* 0x041fe40003f04000 */
[----:B------:R-:W-:Y:S01]  /*0240*/  FSETP.GEU.AND P2, PT, R14, 1.175494350822287508e-38, PT ;  /* 0x008000000e00780b */ /* 0x000fe20003f4e000 */
[----:B-1----:R-:W0:Y:S01]  /*0250*/  LDC.64 R2, c[0x0][0x240] ;  /* 0x00009000ff027b82 */ /* 0x002e220000000a00 */
[----:B--2---:R-:W-:-:S02]  /*0260*/  FSETP.GT.AND P1, PT, R15, 8.50705917302346158658e+37, PT ;  /* 0x7e8000000f00780b */ /* 0x004fc40003f24000 */
[----:B------:R-:W-:-:S07]  /*0270*/  FSETP.GEU.AND P3, PT, R15, 1.175494350822287508e-38, PT ;  /* 0x008000000f00780b */ /* 0x000fce0003f6e000 */
[----:B------:R-:W-:-:S04]  /*0280*/  @P0 FMUL R14, R14, 0.25 ;  /* 0x3e8000000e0e0820 */ /* 0x000fc80000400000 */
[----:B------:R-:W-:Y:S01]  /*0290*/  @!P2 FMUL R14, R14, 16777216 ;  /* 0x4b8000000e0ea820 */ /* 0x000fe20000400000 */
[----:B------:R-:W-:-:S04]  /*02a0*/  @P1 FMUL R15, R15, 0.25 ;  /* 0x3e8000000f0f1820 */ /* 0x000fc80000400000 */
[----:B------:R-:W-:Y:S01]  /*02b0*/  @!P3 FMUL R15, R15, 16777216 ;  /* 0x4b8000000f0fb820 */ /* 0x000fe20000400000 */
[----:B------:R-:W1:Y:S01]  /*02c0*/  MUFU.RCP R14, R14 ;  /* 0x0000000e000e7308 */ /* 0x000e620000001000 */
[----:B------:R-:W-:-:S07]  /*02d0*/  FSEL R17, R16, 1, P0 ;  /* 0x3f80000010117808 */ /* 0x000fce0000000000 */
[----:B------:R-:W2:Y:S01]  /*02e0*/  MUFU.RCP R15, R15 ;  /* 0x0000000f000f7308 */ /* 0x000ea20000001000 */
[----:B------:R-:W-:Y:S01]  /*02f0*/  FSEL R16, R16, 1, P1 ;  /* 0x3f80000010107808 */ /* 0x000fe20000800000 */
[----:B------:R-:W-:Y:S01]  /*0300*/  @!P2 FMUL R17, R17, 16777216 ;  /* 0x4b8000001111a820 */ /* 0x000fe20000400000 */
[----:B----4-:R-:W-:-:S03]  /*0310*/  FADD R4, R4, -R6 ;  /* 0x8000000604047221 */ /* 0x010fc60000000000 */
[----:B------:R-:W-:Y:S01]  /*0320*/  @!P3 FMUL R16, R16, 16777216 ;  /* 0x4b8000001010b820 */ /* 0x000fe20000400000 */
[----:B-1----:R-:W-:Y:S01]  /*0330*/  FMUL R17, R14, R17 ;  /* 0x000000110e117220 */ /* 0x002fe20000400000 */
[----:B------:R-:W-:-:S03]  /*0340*/  FADD R5, R5, -R7 ;  /* 0x8000000705057221 */ /* 0x000fc60000000000 */
[----:B------:R-:W-:Y:S01]  /*0350*/  FMUL R17, R4, R17 ;  /* 0x0000001104117220 */ /* 0x000fe20000400000 */
[----:B--2---:R-:W-:-:S03]  /*0360*/  FMUL R16, R15, R16 ;  /* 0x000000100f107220 */ /* 0x004fc60000400000 */
[----:B-----5:R-:W-:Y:S01]  /*0370*/  FFMA R17, R8, R17, R10 ;  /* 0x0000001108117223 */ /* 0x020fe2000000000a */
[----:B------:R-:W-:-:S04]  /*0380*/  FMUL R16, R5, R16 ;  /* 0x0000001005107220 */ /* 0x000fc80000400000 */
[----:B------:R-:W-:Y:S01]  /*0390*/  FFMA R16, R9, R16, R11 ;  /* 0x0000001009107223 */ /* 0x000fe2000000000b */
[----:B---3--:R-:W-:Y:S01]  /*03a0*/  FSETP.GEU.AND P0, PT, R17, -R12, PT ;  /* 0x8000000c1100720b */ /* 0x008fe20003f0e000 */
[----:B------:R-:W-:Y:S02]  /*03b0*/  FADD R12, R12, R17 ;  /* 0x000000110c0c7221 */ /* 0x000fe40000000000 */
[----:B------:R-:W-:Y:S01]  /*03c0*/  FADD R4, R13, R16 ;  /* 0x000000100d047221 */ /* 0x000fe20000000000 */
[----:B------:R-:W-:Y:S01]  /*03d0*/  FSETP.GEU.AND P1, PT, R16, -R13, PT ;  /* 0x8000000d1000720b */ /* 0x000fe20003f2e000 */
[----:B0-----:R-:W-:Y:S01]  /*03e0*/  IMAD.WIDE R2, R0, 0x4, R2 ;  /* 0x0000000400027825 */ /* 0x001fe200078e0202 */
[----:B------:R-:W-:Y:S02]  /*03f0*/  FSEL R12, R12, RZ, P0 ;  /* 0x000000ff0c0c7208 */ /* 0x000fe40000000000 */
[----:B------:R-:W-:-:S05]  /*0400*/  FSEL R13, R4, RZ, P1 ;  /* 0x000000ff040d7208 */ /* 0x000fca0000800000 */
[----:B------:R-:W-:Y:S01]  /*0410*/  STG.E.64 desc[UR4][R2.64], R12 ;  /* 0x0000000c02007986 */ /* 0x000fe2000c101b04 */
[----:B------:R-:W-:Y:S05]  /*0420*/  EXIT ;  /* 0x000000000000794d */ /* 0x000fea0003800000 */
.L_x_0:
[----:B------:R-:W-:-:S00]  /*0430*/  BRA `(.L_x_0) ;  /* 0xfffffffc00fc7947 */ /* 0x000fc0000383ffff */
[----:B------:R-:W-:-:S00]  /*0440*/  NOP ;  /* 0x0000000000007918 */ /* 0x000fc00000000000 */
        /* <DEDUP_REMOVED lines=11> */
.L_x_1:


//--------------------- .nv.global.init           --------------------------
	.section	.nv.global.init,"aw",@progbits
.nv.global.init:
	.type		_$_str,@object
	.size		_$_str,(_$_str_$_2 - _$_str)
_$_str:
        /*0000*/ 	.byte	0x5f, 0x5f, 0x43, 0x55, 0x44, 0x41, 0x5f, 0x46, 0x54, 0x5a, 0x00
	.type		_$_str_$_2,@object
	.size		_$_str_$_2,(.L_1 - _$_str_$_2)
_$_str_$_2:
        /*000b*/ 	.byte	0x5f, 0x5f, 0x43, 0x55, 0x44, 0x41, 0x5f, 0x50, 0x52, 0x45, 0x43, 0x5f, 0x53, 0x51, 0x52, 0x54
        /*001b*/ 	.byte	0x00
.L_1:


//--------------------- .nv.constant0.triton_poi_fused__native_batch_norm_legit_no_training_add_relu_16 --------------------------
	.section	.nv.constant0.triton_poi_fused__native_batch_norm_legit_no_training_add_relu_16,"a",@progbits
	.sectionflags	@""
	.align	4
.nv.constant0.triton_poi_fused__native_batch_norm_legit_no_training_add_relu_16:
	.zero		588
